//
// Generated by NVIDIA NVVM Compiler
//
// Compiler Build ID: CL-36424714
// Cuda compilation tools, release 13.0, V13.0.88
// Based on NVVM 20.0.0
//

.version 9.0
.target sm_100
.address_size 64

	// .globl	_Z7quamsimPfS_S_iii

.visible .entry _Z7quamsimPfS_S_iii(
	.param .u64 .ptr .align 1 _Z7quamsimPfS_S_iii_param_0,
	.param .u64 .ptr .align 1 _Z7quamsimPfS_S_iii_param_1,
	.param .u64 .ptr .align 1 _Z7quamsimPfS_S_iii_param_2,
	.param .u32 _Z7quamsimPfS_S_iii_param_3,
	.param .u32 _Z7quamsimPfS_S_iii_param_4,
	.param .u32 _Z7quamsimPfS_S_iii_param_5
)
{
	.reg .pred 	%p<8>;
	.reg .b32 	%r<21>;
	.reg .b32 	%f<56>;
	.reg .b64 	%rd<18>;

	ld.param.u64 	%rd6, [_Z7quamsimPfS_S_iii_param_0];
	ld.param.u64 	%rd5, [_Z7quamsimPfS_S_iii_param_1];
	ld.param.u64 	%rd7, [_Z7quamsimPfS_S_iii_param_2];
	ld.param.u32 	%r3, [_Z7quamsimPfS_S_iii_param_3];
	ld.param.u32 	%r4, [_Z7quamsimPfS_S_iii_param_4];
	ld.param.u32 	%r5, [_Z7quamsimPfS_S_iii_param_5];
	cvta.to.global.u64 	%rd1, %rd7;
	cvta.to.global.u64 	%rd2, %rd6;
	mov.u32 	%r6, %ntid.x;
	mov.u32 	%r7, %ctaid.x;
	mov.u32 	%r8, %tid.x;
	mad.lo.s32 	%r1, %r6, %r7, %r8;
	cvt.rn.f32.s32 	%f1, %r3;
	setp.eq.s32 	%p1, %r3, 0;
	mov.f32 	%f55, 0f3F800000;
	@%p1 bra 	$L__BB0_3;
	mov.f32 	%f6, 0f00000000;
	mov.f32 	%f7, 0f3F000000;
	mul.rn.f32 	%f8, %f7, %f6;
	mov.f32 	%f9, 0f3DF6384F;
	mul.rn.f32 	%f10, %f9, %f6;
	mul.f32 	%f11, %f10, 0f40400000;
	fma.rn.f32 	%f12, %f8, 0f3FB8AA3B, 0f00000000;
	add.f32 	%f13, %f12, 0f00000000;
	fma.rn.f32 	%f14, %f11, %f8, %f13;
	fma.rn.f32 	%f15, %f10, 0f00000000, %f14;
	mov.f32 	%f16, 0f3F800000;
	add.rn.f32 	%f17, %f16, %f15;
	mul.rn.f32 	%f18, %f17, %f1;
	cvt.rni.f32.f32 	%f19, %f18;
	sub.f32 	%f20, %f18, %f19;
	neg.f32 	%f21, %f18;
	fma.rn.f32 	%f22, %f17, %f1, %f21;
	mov.f32 	%f23, 0fBF800000;
	add.rn.f32 	%f24, %f17, %f23;
	neg.f32 	%f25, %f24;
	add.rn.f32 	%f26, %f15, %f25;
	fma.rn.f32 	%f27, %f26, %f1, %f22;
	add.f32 	%f28, %f20, %f27;
	setp.gt.f32 	%p2, %f19, 0f00000000;
	selp.b32 	%r9, 0, -2097152000, %p2;
	abs.f32 	%f29, %f1;
	setp.num.f32 	%p3, %f29, %f29;
	setp.lt.f32 	%p4, %f18, 0f00000000;
	selp.f32 	%f30, 0f00000000, 0f7F800000, %p4;
	abs.f32 	%f31, %f18;
	setp.gt.f32 	%p5, %f31, 0f43180000;
	cvt.rzi.s32.f32 	%r10, %f19;
	shl.b32 	%r11, %r10, 23;
	sub.s32 	%r12, %r11, %r9;
	mov.b32 	%f32, %r12;
	add.s32 	%r13, %r9, 2130706432;
	mov.b32 	%f33, %r13;
	fma.rn.f32 	%f34, %f28, 0f391FCB8E, 0f3AAF85ED;
	fma.rn.f32 	%f35, %f34, %f28, 0f3C1D9856;
	fma.rn.f32 	%f36, %f35, %f28, 0f3D6357BB;
	fma.rn.f32 	%f37, %f36, %f28, 0f3E75FDEC;
	fma.rn.f32 	%f38, %f37, %f28, 0f3F317218;
	fma.rn.f32 	%f39, %f38, %f28, 0f3F800000;
	mul.f32 	%f40, %f39, %f33;
	mul.f32 	%f41, %f40, %f32;
	selp.f32 	%f55, %f30, %f41, %p5;
	@%p3 bra 	$L__BB0_3;
	mov.f32 	%f42, 0f40000000;
	add.rn.f32 	%f55, %f42, %f1;
$L__BB0_3:
	cvt.rzi.s32.f32 	%r14, %f55;
	or.b32  	%r2, %r14, %r1;
	setp.ge.s32 	%p6, %r1, %r4;
	@%p6 bra 	$L__BB0_7;
	add.s32 	%r15, %r3, 1;
	mov.b32 	%r16, 1;
	shl.b32 	%r17, %r16, %r15;
	rem.s32 	%r18, %r1, %r17;
	shl.b32 	%r19, %r16, %r3;
	setp.ge.s32 	%p7, %r18, %r19;
	shl.b32 	%r20, %r5, 2;
	cvta.to.global.u64 	%rd8, %rd5;
	mul.wide.s32 	%rd9, %r20, 4;
	add.s64 	%rd3, %rd8, %rd9;
	mul.wide.s32 	%rd10, %r2, 4;
	add.s64 	%rd4, %rd2, %rd10;
	@%p7 bra 	$L__BB0_6;
	ld.global.f32 	%f43, [%rd3];
	mul.wide.s32 	%rd11, %r1, 4;
	add.s64 	%rd12, %rd2, %rd11;
	ld.global.f32 	%f44, [%rd12];
	ld.global.f32 	%f45, [%rd3+4];
	ld.global.f32 	%f46, [%rd4];
	mul.f32 	%f47, %f45, %f46;
	fma.rn.f32 	%f48, %f43, %f44, %f47;
	add.s64 	%rd13, %rd1, %rd11;
	st.global.f32 	[%rd13], %f48;
$L__BB0_6:
	ld.global.f32 	%f49, [%rd3+8];
	mul.wide.s32 	%rd14, %r1, 4;
	add.s64 	%rd15, %rd2, %rd14;
	ld.global.f32 	%f50, [%rd15];
	ld.global.f32 	%f51, [%rd3+12];
	ld.global.f32 	%f52, [%rd4];
	mul.f32 	%f53, %f51, %f52;
	fma.rn.f32 	%f54, %f49, %f50, %f53;
	add.s64 	%rd17, %rd1, %rd10;
	st.global.f32 	[%rd17], %f54;
$L__BB0_7:
	ret;

}


// ===== COMPILED SASS (sm_100) =====

	.target	sm_100

	.elftype	@"ET_EXEC"


//--------------------- .note.nv.tkinfo           --------------------------
	.section	.note.nv.tkinfo,"",@"SHT_NOTE"
	.sectionflags	@"SHF_NOTE_NV_TKINFO"
	.tkinfo
        /*0018*/ 	.word	0x00000002
        /*0030*/ 	.string	""
        /*0030*/ 	.string	"ptxas"
        /*0030*/ 	.string	"Cuda compilation tools, release 13.0, V13.0.88"
        /*0030*/ 	.string	"Build cuda_13.0.r13.0/compiler.36424714_0"
        /*0030*/ 	.string	"-arch sm_100 -m 64 "



//--------------------- .note.nv.cuinfo           --------------------------
	.section	.note.nv.cuinfo,"",@"SHT_NOTE"
	.sectionflags	@"SHF_NOTE_NV_CUINFO"
        /*0018*/ 	.short	0x0002
        /*001a*/ 	.short	0x0064
        /*001c*/ 	.short	0x0082
	.zero		2


//--------------------- .nv.info                  --------------------------
	.section	.nv.info,"",@"SHT_CUDA_INFO"
	.align	4


	//----- nvinfo : EIATTR_REGCOUNT
	.align		4
        /*0000*/ 	.byte	0x04, 0x2f
        /*0002*/ 	.short	(.L_1 - .L_0)
	.align		4
.L_0:
        /*0004*/ 	.word	index@(_Z7quamsimPfS_S_iii)
        /*0008*/ 	.word	0x00000016


	//----- nvinfo : EIATTR_FRAME_SIZE
	.align		4
.L_1:
        /*000c*/ 	.byte	0x04, 0x11
        /*000e*/ 	.short	(.L_3 - .L_2)
	.align		4
.L_2:
        /*0010*/ 	.word	index@(_Z7quamsimPfS_S_iii)
        /*0014*/ 	.word	0x00000000


	//----- nvinfo : EIATTR_MIN_STACK_SIZE
	.align		4
.L_3:
        /*0018*/ 	.byte	0x04, 0x12
        /*001a*/ 	.short	(.L_5 - .L_4)
	.align		4
.L_4:
        /*001c*/ 	.word	index@(_Z7quamsimPfS_S_iii)
        /*0020*/ 	.word	0x00000000
.L_5:


//--------------------- .nv.compat                --------------------------
	.section	.nv.compat,"",@"SHT_CUDA_COMPAT_INFO"
	.align	4
        /*0000*/ 	.byte	0x02, 0x09, 0x00, 0x00, 0x02, 0x02, 0x01, 0x00, 0x02, 0x05, 0x05, 0x00, 0x03, 0x07, 0x01, 0x01
        /*0010*/ 	.byte	0x02, 0x03, 0x00, 0x00, 0x02, 0x06, 0x01, 0x00, 0x04, 0x0b, 0x08, 0x00, 0x01, 0x00, 0x00, 0x00
        /*0020*/ 	.byte	0x00, 0x00, 0x00, 0x00


//--------------------- .nv.info._Z7quamsimPfS_S_iii --------------------------
	.section	.nv.info._Z7quamsimPfS_S_iii,"",@"SHT_CUDA_INFO"
	.sectionflags	@""
	.align	4


	//----- nvinfo : EIATTR_CUDA_API_VERSION
	.align		4
        /*0000*/ 	.byte	0x04, 0x37
        /*0002*/ 	.short	(.L_7 - .L_6)
.L_6:
        /*0004*/ 	.word	0x00000082


	//----- nvinfo : EIATTR_KPARAM_INFO
	.align		4
.L_7:
        /*0008*/ 	.byte	0x04, 0x17
        /*000a*/ 	.short	(.L_9 - .L_8)
.L_8:
        /*000c*/ 	.word	0x00000000
        /*0010*/ 	.short	0x0005
        /*0012*/ 	.short	0x0020
        /*0014*/ 	.byte	0x00, 0xf0, 0x11, 0x00


	//----- nvinfo : EIATTR_KPARAM_INFO
	.align		4
.L_9:
        /*0018*/ 	.byte	0x04, 0x17
        /*001a*/ 	.short	(.L_11 - .L_10)
.L_10:
        /*001c*/ 	.word	0x00000000
        /*0020*/ 	.short	0x0004
        /*0022*/ 	.short	0x001c
        /*0024*/ 	.byte	0x00, 0xf0, 0x11, 0x00


	//----- nvinfo : EIATTR_KPARAM_INFO
	.align		4
.L_11:
        /*0028*/ 	.byte	0x04, 0x17
        /*002a*/ 	.short	(.L_13 - .L_12)
.L_12:
        /*002c*/ 	.word	0x00000000
        /*0030*/ 	.short	0x0003
        /*0032*/ 	.short	0x0018
        /*0034*/ 	.byte	0x00, 0xf0, 0x11, 0x00


	//----- nvinfo : EIATTR_KPARAM_INFO
	.align		4
.L_13:
        /*0038*/ 	.byte	0x04, 0x17
        /*003a*/ 	.short	(.L_15 - .L_14)
.L_14:
        /*003c*/ 	.word	0x00000000
        /*0040*/ 	.short	0x0002
        /*0042*/ 	.short	0x0010
        /*0044*/ 	.byte	0x00, 0xf5, 0x21, 0x00


	//----- nvinfo : EIATTR_KPARAM_INFO
	.align		4
.L_15:
        /*0048*/ 	.byte	0x04, 0x17
        /*004a*/ 	.short	(.L_17 - .L_16)
.L_16:
        /*004c*/ 	.word	0x00000000
        /*0050*/ 	.short	0x0001
        /*0052*/ 	.short	0x0008
        /*0054*/ 	.byte	0x00, 0xf5, 0x21, 0x00


	//----- nvinfo : EIATTR_KPARAM_INFO
	.align		4
.L_17:
        /*0058*/ 	.byte	0x04, 0x17
        /*005a*/ 	.short	(.L_19 - .L_18)
.L_18:
        /*005c*/ 	.word	0x00000000
        /*0060*/ 	.short	0x0000
        /*0062*/ 	.short	0x0000
        /*0064*/ 	.byte	0x00, 0xf5, 0x21, 0x00


	//----- nvinfo : EIATTR_SPARSE_MMA_MASK
	.align		4
.L_19:
        /*0068*/ 	.byte	0x03, 0x50
        /*006a*/ 	.short	0x0000


	//----- nvinfo : EIATTR_MAXREG_COUNT
	.align		4
        /*006c*/ 	.byte	0x03, 0x1b
        /*006e*/ 	.short	0x00ff


	//----- nvinfo : EIATTR_MERCURY_ISA_VERSION
	.align		4
        /*0070*/ 	.byte	0x03, 0x5f
        /*0072*/ 	.short	0x0101


	//----- nvinfo : EIATTR_VRC_CTA_INIT_COUNT
	.align		4
        /*0074*/ 	.byte	0x02, 0x4a
	.zero		1
	.zero		1


	//----- nvinfo : EIATTR_EXIT_INSTR_OFFSETS
	.align		4
        /*0078*/ 	.byte	0x04, 0x1c
        /*007a*/ 	.short	(.L_21 - .L_20)


	//   ....[0]....
.L_20:
        /*007c*/ 	.word	0x000002c0


	//   ....[1]....
        /*0080*/ 	.word	0x00000630


	//----- nvinfo : EIATTR_CBANK_PARAM_SIZE
	.align		4
.L_21:
        /*0084*/ 	.byte	0x03, 0x19
        /*0086*/ 	.short	0x0024


	//----- nvinfo : EIATTR_PARAM_CBANK
	.align		4
        /*0088*/ 	.byte	0x04, 0x0a
        /*008a*/ 	.short	(.L_23 - .L_22)
	.align		4
.L_22:
        /*008c*/ 	.word	index@(.nv.constant0._Z7quamsimPfS_S_iii)
        /*0090*/ 	.short	0x0380
        /*0092*/ 	.short	0x0024


	//----- nvinfo : EIATTR_SW_WAR
	.align		4
.L_23:
        /*0094*/ 	.byte	0x04, 0x36
        /*0096*/ 	.short	(.L_25 - .L_24)
.L_24:
        /*0098*/ 	.word	0x00000008
.L_25:


//--------------------- .nv.callgraph             --------------------------
	.section	.nv.callgraph,"",@"SHT_CUDA_CALLGRAPH"
	.align	4
	.sectionentsize	8
	.align		4
        /*0000*/ 	.word	0x00000000
	.align		4
        /*0004*/ 	.word	0xffffffff
	.align		4
        /*0008*/ 	.word	0x00000000
	.align		4
        /*000c*/ 	.word	0xfffffffe
	.align		4
        /*0010*/ 	.word	0x00000000
	.align		4
        /*0014*/ 	.word	0xfffffffd
	.align		4
        /*0018*/ 	.word	0x00000000
	.align		4
        /*001c*/ 	.word	0xfffffffc


//--------------------- .text._Z7quamsimPfS_S_iii --------------------------
	.section	.text._Z7quamsimPfS_S_iii,"ax",@progbits
	.align	128
        .global         _Z7quamsimPfS_S_iii
        .type           _Z7quamsimPfS_S_iii,@function
        .size           _Z7quamsimPfS_S_iii,(.L_x_2 - _Z7quamsimPfS_S_iii)
        .other          _Z7quamsimPfS_S_iii,@"STO_CUDA_ENTRY STV_DEFAULT"
_Z7quamsimPfS_S_iii:
.text._Z7quamsimPfS_S_iii:
[----:B------:R-:W-:Y:S01]  /*0000*/  LDC R1, c[0x0][0x37c] ;  /* 0x0000df00ff017b82 */ /* 0x000fe20000000800 */
[----:B------:R-:W0:Y:S01]  /*0010*/  S2R R2, SR_CTAID.X ;  /* 0x0000000000027919 */ /* 0x000e220000002500 */
[----:B------:R-:W1:Y:S01]  /*0020*/  LDCU UR6, c[0x0][0x398] ;  /* 0x00007300ff0677ac */ /* 0x000e620008000800 */
[----:B------:R-:W-:Y:S01]  /*0030*/  HFMA2 R0, -RZ, RZ, 1.875, 0 ;  /* 0x3f800000ff007431 */ /* 0x000fe200000001ff */
[----:B------:R-:W0:Y:S01]  /*0040*/  S2R R3, SR_TID.X ;  /* 0x0000000000037919 */ /* 0x000e220000002100 */
[----:B------:R-:W0:Y:S01]  /*0050*/  LDCU UR4, c[0x0][0x360] ;  /* 0x00006c00ff0477ac */ /* 0x000e220008000800 */
[----:B-1----:R-:W-:Y:S01]  /*0060*/  UISETP.NE.AND UP0, UPT, UR6, URZ, UPT ;  /* 0x000000ff0600728c */ /* 0x002fe2000bf05270 */
[----:B0-----:R-:W-:-:S08]  /*0070*/  IMAD R2, R2, UR4, R3 ;  /* 0x0000000402027c24 */ /* 0x001fd0000f8e0203 */
[----:B------:R-:W-:Y:S05]  /*0080*/  BRA.U !UP0, `(.L_x_0) ;  /* 0x0000000108847547 */ /* 0x000fea000b800000 */
[----:B------:R-:W-:Y:S01]  /*0090*/  FFMA R0, RZ, 1.4426950216293334961, RZ ;  /* 0x3fb8aa3bff007823 */ /* 0x000fe200000000ff */
[----:B------:R-:W-:Y:S02]  /*00a0*/  I2FP.F32.S32 R3, UR6 ;  /* 0x0000000600037c45 */ /* 0x000fe40008201400 */
[----:B------:R-:W-:Y:S01]  /*00b0*/  MOV R9, 0x391fcb8e ;  /* 0x391fcb8e00097802 */ /* 0x000fe20000000f00 */
[----:B------:R-:W-:Y:S01]  /*00c0*/  FADD R0, RZ, R0 ;  /* 0x00000000ff007221 */ /* 0x000fe20000000000 */
[----:B------:R-:W-:-:S03]  /*00d0*/  FSETP.NAN.AND P2, PT, |R3|, |R3|, PT ;  /* 0x400000030300720b */ /* 0x000fc60003f48200 */
[----:B------:R-:W-:-:S04]  /*00e0*/  FFMA R0, RZ, RZ, R0 ;  /* 0x000000ffff007223 */ /* 0x000fc80000000000 */
[----:B------:R-:W-:-:S04]  /*00f0*/  FFMA R0, RZ, RZ, R0 ;  /* 0x000000ffff007223 */ /* 0x000fc80000000000 */
[----:B------:R-:W-:-:S04]  /*0100*/  FADD R4, R0, 1 ;  /* 0x3f80000000047421 */ /* 0x000fc80000000000 */
[----:B------:R-:W-:Y:S01]  /*0110*/  FMUL R6, R3, R4 ;  /* 0x0000000403067220 */ /* 0x000fe20000400000 */
[----:B------:R-:W-:-:S03]  /*0120*/  FADD R7, R4, -1 ;  /* 0xbf80000004077421 */ /* 0x000fc60000000000 */
[----:B------:R-:W0:Y:S01]  /*0130*/  FRND R5, R6 ;  /* 0x0000000600057307 */ /* 0x000e220000201000 */
[----:B------:R-:W-:Y:S01]  /*0140*/  FADD R7, R0, -R7 ;  /* 0x8000000700077221 */ /* 0x000fe20000000000 */
[----:B------:R-:W-:Y:S01]  /*0150*/  FFMA R4, R3, R4, -R6 ;  /* 0x0000000403047223 */ /* 0x000fe20000000806 */
[----:B------:R-:W-:-:S03]  /*0160*/  FSETP.GT.AND P0, PT, |R6|, 152, PT ;  /* 0x431800000600780b */ /* 0x000fc60003f04200 */
[----:B------:R-:W-:Y:S01]  /*0170*/  FFMA R7, R3, R7, R4 ;  /* 0x0000000703077223 */ /* 0x000fe20000000004 */
[----:B0-----:R-:W-:Y:S01]  /*0180*/  FADD R0, R6, -R5 ;  /* 0x8000000506007221 */ /* 0x001fe20000000000 */
[----:B------:R-:W-:-:S03]  /*0190*/  FSETP.GT.AND P1, PT, R5, RZ, PT ;  /* 0x000000ff0500720b */ /* 0x000fc60003f24000 */
[----:B------:R-:W-:Y:S01]  /*01a0*/  FADD R0, R0, R7 ;  /* 0x0000000700007221 */ /* 0x000fe20000000000 */
[----:B------:R-:W-:Y:S02]  /*01b0*/  SEL R4, RZ, 0x83000000, P1 ;  /* 0x83000000ff047807 */ /* 0x000fe40000800000 */
[----:B------:R-:W-:Y:S01]  /*01c0*/  FSETP.GEU.AND P1, PT, R6, RZ, PT ;  /* 0x000000ff0600720b */ /* 0x000fe20003f2e000 */
[----:B------:R-:W-:Y:S01]  /*01d0*/  FFMA R7, R0, R9, 0.0013391353422775864601 ;  /* 0x3aaf85ed00077423 */ /* 0x000fe20000000009 */
[----:B------:R-:W-:-:S03]  /*01e0*/  IADD3 R5, PT, PT, R4, 0x7f000000, RZ ;  /* 0x7f00000004057810 */ /* 0x000fc60007ffe0ff */
[C---:B------:R-:W-:Y:S02]  /*01f0*/  FFMA R9, R0.reuse, R7, 0.0096188392490148544312 ;  /* 0x3c1d985600097423 */ /* 0x040fe40000000007 */
[----:B------:R-:W0:Y:S02]  /*0200*/  F2I.NTZ R7, R6 ;  /* 0x0000000600077305 */ /* 0x000e240000203100 */
[----:B------:R-:W-:-:S04]  /*0210*/  FFMA R9, R0, R9, 0.055503588169813156128 ;  /* 0x3d6357bb00097423 */ /* 0x000fc80000000009 */
[----:B------:R-:W-:-:S04]  /*0220*/  FFMA R9, R0, R9, 0.24022644758224487305 ;  /* 0x3e75fdec00097423 */ /* 0x000fc80000000009 */
[----:B------:R-:W-:-:S04]  /*0230*/  FFMA R9, R0, R9, 0.69314718246459960938 ;  /* 0x3f31721800097423 */ /* 0x000fc80000000009 */
[----:B------:R-:W-:Y:S01]  /*0240*/  FFMA R8, R0, R9, 1 ;  /* 0x3f80000000087423 */ /* 0x000fe20000000009 */
[----:B0-----:R-:W-:Y:S02]  /*0250*/  LEA R7, R7, -R4, 0x17 ;  /* 0x8000000407077211 */ /* 0x001fe400078eb8ff */
[----:B------:R-:W-:Y:S01]  /*0260*/  FSEL R0, RZ, +INF , !P1 ;  /* 0x7f800000ff007808 */ /* 0x000fe20004800000 */
[----:B------:R-:W-:-:S04]  /*0270*/  FMUL R8, R5, R8 ;  /* 0x0000000805087220 */ /* 0x000fc80000400000 */
[----:B------:R-:W-:Y:S01]  /*0280*/  @!P0 FMUL R0, R7, R8 ;  /* 0x0000000807008220 */ /* 0x000fe20000400000 */
[----:B------:R-:W-:-:S07]  /*0290*/  @P2 FADD R0, R3, 2 ;  /* 0x4000000003002421 */ /* 0x000fce0000000000 */
.L_x_0:
[----:B------:R-:W0:Y:S02]  /*02a0*/  LDCU UR4, c[0x0][0x39c] ;  /* 0x00007380ff0477ac */ /* 0x000e240008000800 */
[----:B0-----:R-:W-:-:S13]  /*02b0*/  ISETP.GE.AND P0, PT, R2, UR4, PT ;  /* 0x0000000402007c0c */ /* 0x001fda000bf06270 */
[----:B------:R-:W-:Y:S05]  /*02c0*/  @P0 EXIT ;  /* 0x000000000000094d */ /* 0x000fea0003800000 */
[----:B------:R-:W-:Y:S01]  /*02d0*/  UIADD3 UR4, UPT, UPT, UR6, 0x1, URZ ;  /* 0x0000000106047890 */ /* 0x000fe2000fffe0ff */
[----:B------:R-:W-:Y:S01]  /*02e0*/  MOV R10, 0x1 ;  /* 0x00000001000a7802 */ /* 0x000fe20000000f00 */
[----:B------:R-:W0:Y:S01]  /*02f0*/  LDC R11, c[0x0][0x3a0] ;  /* 0x0000e800ff0b7b82 */ /* 0x000e220000000800 */
[----:B------:R-:W-:Y:S02]  /*0300*/  IABS R8, R2 ;  /* 0x0000000200087213 */ /* 0x000fe40000000000 */
[----:B------:R-:W-:Y:S02]  /*0310*/  ISETP.GE.AND P2, PT, R2, RZ, PT ;  /* 0x000000ff0200720c */ /* 0x000fe40003f46270 */
[----:B------:R-:W-:-:S04]  /*0320*/  SHF.L.U32 R12, R10, UR4, RZ ;  /* 0x000000040a0c7c19 */ /* 0x000fc800080006ff */
[-C--:B------:R-:W-:Y:S01]  /*0330*/  IABS R6, R12.reuse ;  /* 0x0000000c00067213 */ /* 0x080fe20000000000 */
[----:B------:R-:W1:Y:S01]  /*0340*/  LDCU.64 UR4, c[0x0][0x358] ;  /* 0x00006b00ff0477ac */ /* 0x000e620008000a00 */
[----:B------:R-:W-:Y:S02]  /*0350*/  IABS R9, R12 ;  /* 0x0000000c00097213 */ /* 0x000fe40000000000 */
[----:B------:R-:W2:Y:S08]  /*0360*/  I2F.RP R3, R6 ;  /* 0x0000000600037306 */ /* 0x000eb00000209400 */
[----:B--2---:R-:W2:Y:S02]  /*0370*/  MUFU.RCP R3, R3 ;  /* 0x0000000300037308 */ /* 0x004ea40000001000 */
[----:B--2---:R-:W-:-:S02]  /*0380*/  IADD3 R4, PT, PT, R3, 0xffffffe, RZ ;  /* 0x0ffffffe03047810 */ /* 0x004fc40007ffe0ff */
[----:B------:R-:W-:-:S04]  /*0390*/  IADD3 R3, PT, PT, RZ, -R9, RZ ;  /* 0x80000009ff037210 */ /* 0x000fc80007ffe0ff */
[----:B------:R2:W3:Y:S02]  /*03a0*/  F2I.FTZ.U32.TRUNC.NTZ R5, R4 ;  /* 0x0000000400057305 */ /* 0x0004e4000021f000 */
[----:B--2---:R-:W-:Y:S01]  /*03b0*/  HFMA2 R4, -RZ, RZ, 0, 0 ;  /* 0x00000000ff047431 */ /* 0x004fe200000001ff */
[----:B---3--:R-:W-:-:S05]  /*03c0*/  IADD3 R7, PT, PT, RZ, -R5, RZ ;  /* 0x80000005ff077210 */ /* 0x008fca0007ffe0ff */
[----:B------:R-:W-:-:S04]  /*03d0*/  IMAD R7, R7, R6, RZ ;  /* 0x0000000607077224 */ /* 0x000fc800078e02ff */
[----:B------:R-:W-:Y:S01]  /*03e0*/  IMAD.HI.U32 R5, R5, R7, R4 ;  /* 0x0000000705057227 */ /* 0x000fe200078e0004 */
[----:B------:R-:W-:-:S05]  /*03f0*/  SHF.L.U32 R4, R10, UR6, RZ ;  /* 0x000000060a047c19 */ /* 0x000fca00080006ff */
[----:B------:R-:W-:-:S04]  /*0400*/  IMAD.HI.U32 R5, R5, R8, RZ ;  /* 0x0000000805057227 */ /* 0x000fc800078e00ff */
[----:B------:R-:W-:Y:S02]  /*0410*/  IMAD R5, R5, R3, R8 ;  /* 0x0000000305057224 */ /* 0x000fe400078e0208 */
[----:B------:R-:W2:Y:S01]  /*0420*/  LDC.64 R8, c[0x0][0x380] ;  /* 0x0000e000ff087b82 */ /* 0x000ea20000000a00 */
[----:B------:R-:W3:Y:S02]  /*0430*/  F2I.TRUNC.NTZ R3, R0 ;  /* 0x0000000000037305 */ /* 0x000ee4000020f100 */
[----:B------:R-:W-:-:S13]  /*0440*/  ISETP.GT.U32.AND P0, PT, R6, R5, PT ;  /* 0x000000050600720c */ /* 0x000fda0003f04070 */
[----:B------:R-:W-:Y:S02]  /*0450*/  @!P0 IADD3 R5, PT, PT, R5, -R6, RZ ;  /* 0x8000000605058210 */ /* 0x000fe40007ffe0ff */
[----:B------:R-:W-:Y:S02]  /*0460*/  ISETP.NE.AND P0, PT, R12, RZ, PT ;  /* 0x000000ff0c00720c */ /* 0x000fe40003f05270 */
[----:B------:R-:W-:Y:S02]  /*0470*/  ISETP.GT.U32.AND P1, PT, R6, R5, PT ;  /* 0x000000050600720c */ /* 0x000fe40003f24070 */
[----:B---3--:R-:W-:-:S11]  /*0480*/  LOP3.LUT R19, R3, R2, RZ, 0xfc, !PT ;  /* 0x0000000203137212 */ /* 0x008fd600078efcff */
[----:B------:R-:W-:Y:S02]  /*0490*/  @!P1 IADD3 R5, PT, PT, R5, -R6, RZ ;  /* 0x8000000605059210 */ /* 0x000fe40007ffe0ff */
[----:B------:R-:W3:Y:S02]  /*04a0*/  LDC.64 R6, c[0x0][0x388] ;  /* 0x0000e200ff067b82 */ /* 0x000ee40000000a00 */
[----:B------:R-:W-:Y:S02]  /*04b0*/  @!P2 IADD3 R5, PT, PT, -R5, RZ, RZ ;  /* 0x000000ff0505a210 */ /* 0x000fe40007ffe1ff */
[----:B------:R-:W-:-:S04]  /*04c0*/  @!P0 LOP3.LUT R5, RZ, R12, RZ, 0x33, !PT ;  /* 0x0000000cff058212 */ /* 0x000fc800078e33ff */
[----:B------:R-:W-:Y:S02]  /*04d0*/  ISETP.GE.AND P0, PT, R5, R4, PT ;  /* 0x000000040500720c */ /* 0x000fe40003f06270 */
[----:B0-----:R-:W-:Y:S01]  /*04e0*/  SHF.L.U32 R5, R11, 0x2, RZ ;  /* 0x000000020b057819 */ /* 0x001fe200000006ff */
[----:B--2---:R-:W-:-:S04]  /*04f0*/  IMAD.WIDE R10, R19, 0x4, R8 ;  /* 0x00000004130a7825 */ /* 0x004fc800078e0208 */
[----:B------:R-:W-:-:S06]  /*0500*/  IMAD.WIDE R8, R2, 0x4, R8 ;  /* 0x0000000402087825 */ /* 0x000fcc00078e0208 */
[----:B-1----:R-:W2:Y:S01]  /*0510*/  @!P0 LDG.E R12, desc[UR4][R10.64] ;  /* 0x000000040a0c8981 */ /* 0x002ea2000c1e1900 */
[----:B---3--:R-:W-:-:S03]  /*0520*/  IMAD.WIDE R6, R5, 0x4, R6 ;  /* 0x0000000405067825 */ /* 0x008fc600078e0206 */
[----:B------:R-:W3:Y:S01]  /*0530*/  @!P0 LDG.E R13, desc[UR4][R8.64] ;  /* 0x00000004080d8981 */ /* 0x000ee2000c1e1900 */
[----:B------:R-:W0:Y:S03]  /*0540*/  LDC.64 R4, c[0x0][0x390] ;  /* 0x0000e400ff047b82 */ /* 0x000e260000000a00 */
[----:B------:R-:W2:Y:S04]  /*0550*/  @!P0 LDG.E R3, desc[UR4][R6.64+0x4] ;  /* 0x0000040406038981 */ /* 0x000ea8000c1e1900 */
[----:B------:R-:W3:Y:S01]  /*0560*/  @!P0 LDG.E R0, desc[UR4][R6.64] ;  /* 0x0000000406008981 */ /* 0x000ee2000c1e1900 */
[----:B--2---:R-:W-:Y:S01]  /*0570*/  @!P0 FMUL R15, R3, R12 ;  /* 0x0000000c030f8220 */ /* 0x004fe20000400000 */
[----:B0-----:R-:W-:-:S04]  /*0580*/  @!P0 IMAD.WIDE R2, R2, 0x4, R4 ;  /* 0x0000000402028825 */ /* 0x001fc800078e0204 */
[----:B---3--:R-:W-:-:S05]  /*0590*/  @!P0 FFMA R13, R0, R13, R15 ;  /* 0x0000000d000d8223 */ /* 0x008fca000000000f */
[----:B------:R-:W-:Y:S04]  /*05a0*/  @!P0 STG.E desc[UR4][R2.64], R13 ;  /* 0x0000000d02008986 */ /* 0x000fe8000c101904 */
[----:B------:R-:W2:Y:S04]  /*05b0*/  LDG.E R17, desc[UR4][R10.64] ;  /* 0x000000040a117981 */ /* 0x000ea8000c1e1900 */
[----:B------:R-:W2:Y:S04]  /*05c0*/  LDG.E R12, desc[UR4][R6.64+0xc] ;  /* 0x00000c04060c7981 */ /* 0x000ea8000c1e1900 */
[----:B------:R-:W3:Y:S04]  /*05d0*/  LDG.E R15, desc[UR4][R8.64] ;  /* 0x00000004080f7981 */ /* 0x000ee8000c1e1900 */
[----:B------:R-:W3:Y:S01]  /*05e0*/  LDG.E R0, desc[UR4][R6.64+0x8] ;  /* 0x0000080406007981 */ /* 0x000ee2000c1e1900 */
[----:B------:R-:W-:-:S04]  /*05f0*/  IMAD.WIDE R4, R19, 0x4, R4 ;  /* 0x0000000413047825 */ /* 0x000fc800078e0204 */
[----:B--2---:R-:W-:-:S04]  /*0600*/  FMUL R17, R12, R17 ;  /* 0x000000110c117220 */ /* 0x004fc80000400000 */
[----:B---3--:R-:W-:-:S05]  /*0610*/  FFMA R15, R0, R15, R17 ;  /* 0x0000000f000f7223 */ /* 0x008fca0000000011 */
[----:B------:R-:W-:Y:S01]  /*0620*/  STG.E desc[UR4][R4.64], R15 ;  /* 0x0000000f04007986 */ /* 0x000fe2000c101904 */
[----:B------:R-:W-:Y:S05]  /*0630*/  EXIT ;  /* 0x000000000000794d */ /* 0x000fea0003800000 */
.L_x_1:
[----:B------:R-:W-:-:S00]  /*0640*/  BRA `(.L_x_1) ;  /* 0xfffffffc00fc7947 */ /* 0x000fc0000383ffff */
[----:B------:R-:W-:-:S00]  /*0650*/  NOP ;  /* 0x0000000000007918 */ /* 0x000fc00000000000 */
        /* <DEDUP_REMOVED lines=10> */
.L_x_2:


//--------------------- .nv.shared.reserved.0     --------------------------
	.section	.nv.shared.reserved.0,"aw",@nobits
	.weak		__nv_reservedSMEM_offset_0_alias
	.size		__nv_reservedSMEM_offset_0_alias, 0, 64
	.other		__nv_reservedSMEM_offset_0_alias,@"STO_CUDA_RESERVED_SHARED STV_DEFAULT"
__nv_reservedSMEM_offset_0_alias:
	.zero		0
	.zero		64


//--------------------- .nv.constant0._Z7quamsimPfS_S_iii --------------------------
	.section	.nv.constant0._Z7quamsimPfS_S_iii,"a",@progbits
	.sectionflags	@""
	.align	4
.nv.constant0._Z7quamsimPfS_S_iii:
	.zero		932


//--------------------- SYMBOLS --------------------------

	.type		.nv.reservedSmem.offset0,@object
	.size		.nv.reservedSmem.offset0,0x4
